//
// Generated by NVIDIA NVVM Compiler
//
// Compiler Build ID: CL-36424714
// Cuda compilation tools, release 13.0, V13.0.88
// Based on NVVM 20.0.0
//

.version 9.0
.target sm_100
.address_size 64

	// .globl	_Z22computeDistanceToStoreP10ZoningPlanP11DistanceMap

.visible .entry _Z22computeDistanceToStoreP10ZoningPlanP11DistanceMap(
	.param .u64 .ptr .align 1 _Z22computeDistanceToStoreP10ZoningPlanP11DistanceMap_param_0,
	.param .u64 .ptr .align 1 _Z22computeDistanceToStoreP10ZoningPlanP11DistanceMap_param_1
)
{
	.local .align 16 .b8 	__local_depot0[8000];
	.reg .b64 	%SP;
	.reg .b64 	%SPL;
	.reg .pred 	%p<22>;
	.reg .b32 	%r<112>;
	.reg .b64 	%rd<88>;

	mov.u64 	%SPL, __local_depot0;
	ld.param.u64 	%rd9, [_Z22computeDistanceToStoreP10ZoningPlanP11DistanceMap_param_0];
	ld.param.u64 	%rd10, [_Z22computeDistanceToStoreP10ZoningPlanP11DistanceMap_param_1];
	cvta.to.global.u64 	%rd1, %rd9;
	cvta.to.global.u64 	%rd2, %rd10;
	add.u64 	%rd3, %SPL, 0;
	mov.b64 	%rd87, 0;
$L__BB0_1:
	add.s64 	%rd12, %rd3, %rd87;
	mov.b32 	%r44, 0;
	st.local.v4.u32 	[%rd12], {%r44, %r44, %r44, %r44};
	st.local.v4.u32 	[%rd12+16], {%r44, %r44, %r44, %r44};
	st.local.v4.u32 	[%rd12+32], {%r44, %r44, %r44, %r44};
	st.local.v4.u32 	[%rd12+48], {%r44, %r44, %r44, %r44};
	add.s64 	%rd87, %rd87, 64;
	setp.ne.s64 	%p1, %rd87, 8000;
	@%p1 bra 	$L__BB0_1;
	mov.u32 	%r47, %tid.x;
	mov.u32 	%r48, %ctaid.x;
	mov.u32 	%r49, %ntid.x;
	mad.lo.s32 	%r50, %r49, %r48, %r47;
	mad.lo.s32 	%r97, %r50, 79, 3;
	mov.b32 	%r99, 0;
	mov.b32 	%r98, 3;
$L__BB0_3:
	add.s32 	%r5, %r97, -2;
	add.s32 	%r51, %r97, -3;
	mul.hi.s32 	%r52, %r51, 1374389535;
	shr.u32 	%r53, %r52, 31;
	shr.s32 	%r54, %r52, 5;
	add.s32 	%r6, %r54, %r53;
	mul.lo.s32 	%r55, %r6, 100;
	sub.s32 	%r7, %r51, %r55;
	mul.wide.s32 	%rd13, %r6, 800;
	add.s64 	%rd14, %rd1, %rd13;
	mul.wide.s32 	%rd15, %r7, 8;
	add.s64 	%rd16, %rd14, %rd15;
	ld.global.u32 	%r56, [%rd16];
	setp.ne.s32 	%p2, %r56, 1;
	@%p2 bra 	$L__BB0_21;
	add.s32 	%r111, %r99, 1;
	mul.wide.s32 	%rd21, %r99, 8;
	add.s64 	%rd22, %rd3, %rd21;
	st.local.v2.u32 	[%rd22], {%r7, %r6};
	mul.wide.s32 	%rd23, %r6, 400;
	add.s64 	%rd24, %rd2, %rd23;
	mul.wide.s32 	%rd25, %r7, 4;
	add.s64 	%rd26, %rd24, %rd25;
	mov.b32 	%r58, 0;
	st.global.u32 	[%rd26], %r58;
	bra.uni 	$L__BB0_22;
$L__BB0_5:
	setp.lt.s32 	%p7, %r111, 1;
	@%p7 bra 	$L__BB0_20;
	mov.b32 	%r105, 0;
$L__BB0_7:
	add.s32 	%r82, %r105, 1;
	mul.wide.s32 	%rd69, %r105, 8;
	add.s64 	%rd70, %rd3, %rd69;
	ld.local.v2.u32 	{%r28, %r29}, [%rd70];
	setp.gt.s32 	%p8, %r105, 998;
	selp.b32 	%r105, 0, %r82, %p8;
	mul.wide.s32 	%rd71, %r29, 400;
	add.s64 	%rd6, %rd2, %rd71;
	mul.wide.s32 	%rd72, %r28, 4;
	add.s64 	%rd7, %rd6, %rd72;
	ld.global.u32 	%r31, [%rd7];
	setp.lt.s32 	%p9, %r29, 1;
	@%p9 bra 	$L__BB0_11;
	add.s32 	%r32, %r29, -1;
	mul.wide.u32 	%rd73, %r32, 400;
	add.s64 	%rd74, %rd2, %rd73;
	add.s64 	%rd76, %rd74, %rd72;
	add.s32 	%r83, %r31, 1;
	atom.global.min.s32 	%r84, [%rd76], %r83;
	setp.le.s32 	%p10, %r84, %r83;
	@%p10 bra 	$L__BB0_10;
	add.s32 	%r85, %r111, 1;
	mul.wide.s32 	%rd77, %r111, 8;
	add.s64 	%rd78, %rd3, %rd77;
	st.local.v2.u32 	[%rd78], {%r28, %r32};
	setp.gt.s32 	%p11, %r111, 998;
	selp.b32 	%r111, 0, %r85, %p11;
$L__BB0_10:
	setp.gt.u32 	%p12, %r29, 98;
	@%p12 bra 	$L__BB0_13;
$L__BB0_11:
	add.s32 	%r86, %r31, 1;
	atom.global.min.s32 	%r87, [%rd7+400], %r86;
	setp.le.s32 	%p13, %r87, %r86;
	@%p13 bra 	$L__BB0_13;
	add.s32 	%r88, %r29, 1;
	add.s32 	%r89, %r111, 1;
	mul.wide.s32 	%rd79, %r111, 8;
	add.s64 	%rd80, %rd3, %rd79;
	st.local.v2.u32 	[%rd80], {%r28, %r88};
	setp.gt.s32 	%p14, %r111, 998;
	selp.b32 	%r111, 0, %r89, %p14;
$L__BB0_13:
	setp.lt.s32 	%p15, %r28, 1;
	@%p15 bra 	$L__BB0_17;
	add.s32 	%r38, %r28, -1;
	mul.wide.u32 	%rd81, %r38, 4;
	add.s64 	%rd82, %rd6, %rd81;
	add.s32 	%r90, %r31, 1;
	atom.global.min.s32 	%r91, [%rd82], %r90;
	setp.le.s32 	%p16, %r91, %r90;
	@%p16 bra 	$L__BB0_16;
	add.s32 	%r92, %r111, 1;
	mul.wide.s32 	%rd83, %r111, 8;
	add.s64 	%rd84, %rd3, %rd83;
	st.local.v2.u32 	[%rd84], {%r38, %r29};
	setp.gt.s32 	%p17, %r111, 998;
	selp.b32 	%r111, 0, %r92, %p17;
$L__BB0_16:
	setp.gt.u32 	%p18, %r28, 98;
	@%p18 bra 	$L__BB0_19;
$L__BB0_17:
	add.s32 	%r93, %r31, 1;
	atom.global.min.s32 	%r94, [%rd7+4], %r93;
	setp.le.s32 	%p19, %r94, %r93;
	@%p19 bra 	$L__BB0_19;
	add.s32 	%r95, %r28, 1;
	add.s32 	%r96, %r111, 1;
	mul.wide.s32 	%rd85, %r111, 8;
	add.s64 	%rd86, %rd3, %rd85;
	st.local.v2.u32 	[%rd86], {%r95, %r29};
	setp.gt.s32 	%p20, %r111, 998;
	selp.b32 	%r111, 0, %r96, %p20;
$L__BB0_19:
	setp.lt.s32 	%p21, %r105, %r111;
	@%p21 bra 	$L__BB0_7;
$L__BB0_20:
	ret;
$L__BB0_21:
	mul.wide.s32 	%rd17, %r6, 400;
	add.s64 	%rd18, %rd2, %rd17;
	mul.wide.s32 	%rd19, %r7, 4;
	add.s64 	%rd20, %rd18, %rd19;
	mov.b32 	%r57, 9999;
	st.global.u32 	[%rd20], %r57;
	mov.u32 	%r111, %r99;
$L__BB0_22:
	mul.hi.s32 	%r59, %r5, 1374389535;
	shr.u32 	%r60, %r59, 31;
	shr.s32 	%r61, %r59, 5;
	add.s32 	%r10, %r61, %r60;
	mul.lo.s32 	%r62, %r10, 100;
	sub.s32 	%r11, %r5, %r62;
	mul.wide.s32 	%rd27, %r10, 800;
	add.s64 	%rd28, %rd1, %rd27;
	mul.wide.s32 	%rd29, %r11, 8;
	add.s64 	%rd30, %rd28, %rd29;
	ld.global.u32 	%r63, [%rd30];
	setp.eq.s32 	%p3, %r63, 1;
	@%p3 bra 	$L__BB0_24;
	mul.wide.s32 	%rd31, %r10, 400;
	add.s64 	%rd32, %rd2, %rd31;
	mul.wide.s32 	%rd33, %r11, 4;
	add.s64 	%rd34, %rd32, %rd33;
	mov.b32 	%r64, 9999;
	st.global.u32 	[%rd34], %r64;
	bra.uni 	$L__BB0_25;
$L__BB0_24:
	add.s32 	%r12, %r111, 1;
	mul.wide.s32 	%rd35, %r111, 8;
	add.s64 	%rd36, %rd3, %rd35;
	st.local.v2.u32 	[%rd36], {%r11, %r10};
	mul.wide.s32 	%rd37, %r10, 400;
	add.s64 	%rd38, %rd2, %rd37;
	mul.wide.s32 	%rd39, %r11, 4;
	add.s64 	%rd40, %rd38, %rd39;
	mov.b32 	%r65, 0;
	st.global.u32 	[%rd40], %r65;
	mov.u32 	%r111, %r12;
$L__BB0_25:
	add.s32 	%r66, %r5, 1;
	mul.hi.s32 	%r67, %r66, 1374389535;
	shr.u32 	%r68, %r67, 31;
	shr.s32 	%r69, %r67, 5;
	add.s32 	%r14, %r69, %r68;
	mul.lo.s32 	%r70, %r14, 100;
	sub.s32 	%r15, %r66, %r70;
	mul.wide.s32 	%rd41, %r14, 800;
	add.s64 	%rd42, %rd1, %rd41;
	mul.wide.s32 	%rd43, %r15, 8;
	add.s64 	%rd44, %rd42, %rd43;
	ld.global.u32 	%r71, [%rd44];
	setp.eq.s32 	%p4, %r71, 1;
	@%p4 bra 	$L__BB0_27;
	mul.wide.s32 	%rd45, %r14, 400;
	add.s64 	%rd46, %rd2, %rd45;
	mul.wide.s32 	%rd47, %r15, 4;
	add.s64 	%rd48, %rd46, %rd47;
	mov.b32 	%r72, 9999;
	st.global.u32 	[%rd48], %r72;
	bra.uni 	$L__BB0_28;
$L__BB0_27:
	add.s32 	%r16, %r111, 1;
	mul.wide.s32 	%rd49, %r111, 8;
	add.s64 	%rd50, %rd3, %rd49;
	st.local.v2.u32 	[%rd50], {%r15, %r14};
	mul.wide.s32 	%rd51, %r14, 400;
	add.s64 	%rd52, %rd2, %rd51;
	mul.wide.s32 	%rd53, %r15, 4;
	add.s64 	%rd54, %rd52, %rd53;
	mov.b32 	%r73, 0;
	st.global.u32 	[%rd54], %r73;
	mov.u32 	%r111, %r16;
$L__BB0_28:
	setp.eq.s32 	%p5, %r98, 79;
	@%p5 bra 	$L__BB0_5;
	mul.hi.s32 	%r74, %r97, 1374389535;
	shr.u32 	%r75, %r74, 31;
	shr.s32 	%r76, %r74, 5;
	add.s32 	%r18, %r76, %r75;
	mul.lo.s32 	%r77, %r18, 100;
	sub.s32 	%r19, %r97, %r77;
	mul.wide.s32 	%rd55, %r18, 800;
	add.s64 	%rd56, %rd1, %rd55;
	mul.wide.s32 	%rd57, %r19, 8;
	add.s64 	%rd58, %rd56, %rd57;
	ld.global.u32 	%r78, [%rd58];
	setp.eq.s32 	%p6, %r78, 1;
	@%p6 bra 	$L__BB0_31;
	mul.wide.s32 	%rd59, %r18, 400;
	add.s64 	%rd60, %rd2, %rd59;
	mul.wide.s32 	%rd61, %r19, 4;
	add.s64 	%rd62, %rd60, %rd61;
	mov.b32 	%r79, 9999;
	st.global.u32 	[%rd62], %r79;
	mov.u32 	%r99, %r111;
	bra.uni 	$L__BB0_32;
$L__BB0_31:
	add.s32 	%r99, %r111, 1;
	mul.wide.s32 	%rd63, %r111, 8;
	add.s64 	%rd64, %rd3, %rd63;
	st.local.v2.u32 	[%rd64], {%r19, %r18};
	mul.wide.s32 	%rd65, %r18, 400;
	add.s64 	%rd66, %rd2, %rd65;
	mul.wide.s32 	%rd67, %r19, 4;
	add.s64 	%rd68, %rd66, %rd67;
	mov.b32 	%r80, 0;
	st.global.u32 	[%rd68], %r80;
$L__BB0_32:
	add.s32 	%r98, %r98, 4;
	add.s32 	%r97, %r97, 4;
	bra.uni 	$L__BB0_3;

}


// ===== COMPILED SASS (sm_100) =====

	.target	sm_100

	.elftype	@"ET_EXEC"


//--------------------- .note.nv.tkinfo           --------------------------
	.section	.note.nv.tkinfo,"",@"SHT_NOTE"
	.sectionflags	@"SHF_NOTE_NV_TKINFO"
	.tkinfo
        /*0018*/ 	.word	0x00000002
        /*0030*/ 	.string	""
        /*0030*/ 	.string	"ptxas"
        /*0030*/ 	.string	"Cuda compilation tools, release 13.0, V13.0.88"
        /*0030*/ 	.string	"Build cuda_13.0.r13.0/compiler.36424714_0"
        /*0030*/ 	.string	"-arch sm_100 -m 64 "



//--------------------- .note.nv.cuinfo           --------------------------
	.section	.note.nv.cuinfo,"",@"SHT_NOTE"
	.sectionflags	@"SHF_NOTE_NV_CUINFO"
        /*0018*/ 	.short	0x0002
        /*001a*/ 	.short	0x0064
        /*001c*/ 	.short	0x0082
	.zero		2


//--------------------- .nv.info                  --------------------------
	.section	.nv.info,"",@"SHT_CUDA_INFO"
	.align	4


	//----- nvinfo : EIATTR_REGCOUNT
	.align		4
        /*0000*/ 	.byte	0x04, 0x2f
        /*0002*/ 	.short	(.L_1 - .L_0)
	.align		4
.L_0:
        /*0004*/ 	.word	index@(_Z22computeDistanceToStoreP10ZoningPlanP11DistanceMap)
        /*0008*/ 	.word	0x0000001e


	//----- nvinfo : EIATTR_FRAME_SIZE
	.align		4
.L_1:
        /*000c*/ 	.byte	0x04, 0x11
        /*000e*/ 	.short	(.L_3 - .L_2)
	.align		4
.L_2:
        /*0010*/ 	.word	index@(_Z22computeDistanceToStoreP10ZoningPlanP11DistanceMap)
        /*0014*/ 	.word	0x00001f40


	//----- nvinfo : EIATTR_MIN_STACK_SIZE
	.align		4
.L_3:
        /*0018*/ 	.byte	0x04, 0x12
        /*001a*/ 	.short	(.L_5 - .L_4)
	.align		4
.L_4:
        /*001c*/ 	.word	index@(_Z22computeDistanceToStoreP10ZoningPlanP11DistanceMap)
        /*0020*/ 	.word	0x00001f40
.L_5:


//--------------------- .nv.compat                --------------------------
	.section	.nv.compat,"",@"SHT_CUDA_COMPAT_INFO"
	.align	4
        /*0000*/ 	.byte	0x02, 0x09, 0x00, 0x00, 0x02, 0x02, 0x01, 0x00, 0x02, 0x05, 0x05, 0x00, 0x03, 0x07, 0x01, 0x01
        /*0010*/ 	.byte	0x02, 0x03, 0x00, 0x00, 0x02, 0x06, 0x01, 0x00, 0x04, 0x0b, 0x08, 0x00, 0x09, 0x00, 0x00, 0x00
        /*0020*/ 	.byte	0x00, 0x00, 0x00, 0x00


//--------------------- .nv.info._Z22computeDistanceToStoreP10ZoningPlanP11DistanceMap --------------------------
	.section	.nv.info._Z22computeDistanceToStoreP10ZoningPlanP11DistanceMap,"",@"SHT_CUDA_INFO"
	.sectionflags	@""
	.align	4


	//----- nvinfo : EIATTR_CUDA_API_VERSION
	.align		4
        /*0000*/ 	.byte	0x04, 0x37
        /*0002*/ 	.short	(.L_7 - .L_6)
.L_6:
        /*0004*/ 	.word	0x00000082


	//----- nvinfo : EIATTR_KPARAM_INFO
	.align		4
.L_7:
        /*0008*/ 	.byte	0x04, 0x17
        /*000a*/ 	.short	(.L_9 - .L_8)
.L_8:
        /*000c*/ 	.word	0x00000000
        /*0010*/ 	.short	0x0001
        /*0012*/ 	.short	0x0008
        /*0014*/ 	.byte	0x00, 0xf5, 0x21, 0x00


	//----- nvinfo : EIATTR_KPARAM_INFO
	.align		4
.L_9:
        /*0018*/ 	.byte	0x04, 0x17
        /*001a*/ 	.short	(.L_11 - .L_10)
.L_10:
        /*001c*/ 	.word	0x00000000
        /*0020*/ 	.short	0x0000
        /*0022*/ 	.short	0x0000
        /*0024*/ 	.byte	0x00, 0xf5, 0x21, 0x00


	//----- nvinfo : EIATTR_SPARSE_MMA_MASK
	.align		4
.L_11:
        /*0028*/ 	.byte	0x03, 0x50
        /*002a*/ 	.short	0x0000


	//----- nvinfo : EIATTR_MAXREG_COUNT
	.align		4
        /*002c*/ 	.byte	0x03, 0x1b
        /*002e*/ 	.short	0x00ff


	//----- nvinfo : EIATTR_MERCURY_ISA_VERSION
	.align		4
        /*0030*/ 	.byte	0x03, 0x5f
        /*0032*/ 	.short	0x0101


	//----- nvinfo : EIATTR_VRC_CTA_INIT_COUNT
	.align		4
        /*0034*/ 	.byte	0x02, 0x4a
	.zero		1
	.zero		1


	//----- nvinfo : EIATTR_EXIT_INSTR_OFFSETS
	.align		4
        /*0038*/ 	.byte	0x04, 0x1c
        /*003a*/ 	.short	(.L_13 - .L_12)


	//   ....[0]....
.L_12:
        /*003c*/ 	.word	0x00002590


	//   ....[1]....
        /*0040*/ 	.word	0x00002a10


	//----- nvinfo : EIATTR_CRS_STACK_SIZE
	.align		4
.L_13:
        /*0044*/ 	.byte	0x04, 0x1e
        /*0046*/ 	.short	(.L_15 - .L_14)
.L_14:
        /*0048*/ 	.word	0x00000000


	//----- nvinfo : EIATTR_CBANK_PARAM_SIZE
	.align		4
.L_15:
        /*004c*/ 	.byte	0x03, 0x19
        /*004e*/ 	.short	0x0010


	//----- nvinfo : EIATTR_PARAM_CBANK
	.align		4
        /*0050*/ 	.byte	0x04, 0x0a
        /*0052*/ 	.short	(.L_17 - .L_16)
	.align		4
.L_16:
        /*0054*/ 	.word	index@(.nv.constant0._Z22computeDistanceToStoreP10ZoningPlanP11DistanceMap)
        /*0058*/ 	.short	0x0380
        /*005a*/ 	.short	0x0010


	//----- nvinfo : EIATTR_SW_WAR
	.align		4
.L_17:
        /*005c*/ 	.byte	0x04, 0x36
        /*005e*/ 	.short	(.L_19 - .L_18)
.L_18:
        /*0060*/ 	.word	0x00000008
.L_19:


//--------------------- .nv.callgraph             --------------------------
	.section	.nv.callgraph,"",@"SHT_CUDA_CALLGRAPH"
	.align	4
	.sectionentsize	8
	.align		4
        /*0000*/ 	.word	0x00000000
	.align		4
        /*0004*/ 	.word	0xffffffff
	.align		4
        /*0008*/ 	.word	0x00000000
	.align		4
        /*000c*/ 	.word	0xfffffffe
	.align		4
        /*0010*/ 	.word	0x00000000
	.align		4
        /*0014*/ 	.word	0xfffffffd
	.align		4
        /*0018*/ 	.word	0x00000000
	.align		4
        /*001c*/ 	.word	0xfffffffc


//--------------------- .text._Z22computeDistanceToStoreP10ZoningPlanP11DistanceMap --------------------------
	.section	.text._Z22computeDistanceToStoreP10ZoningPlanP11DistanceMap,"ax",@progbits
	.align	128
        .global         _Z22computeDistanceToStoreP10ZoningPlanP11DistanceMap
        .type           _Z22computeDistanceToStoreP10ZoningPlanP11DistanceMap,@function
        .size           _Z22computeDistanceToStoreP10ZoningPlanP11DistanceMap,(.L_x_12 - _Z22computeDistanceToStoreP10ZoningPlanP11DistanceMap)
        .other          _Z22computeDistanceToStoreP10ZoningPlanP11DistanceMap,@"STO_CUDA_ENTRY STV_DEFAULT"
_Z22computeDistanceToStoreP10ZoningPlanP11DistanceMap:
.text._Z22computeDistanceToStoreP10ZoningPlanP11DistanceMap:
[----:B------:R-:W0:Y:S01]  /*0000*/  LDC R1, c[0x0][0x37c] ;  /* 0x0000df00ff017b82 */ /* 0x000e220000000800 */
[----:B------:R-:W1:Y:S01]  /*0010*/  S2R R4, SR_TID.X ;  /* 0x0000000000047919 */ /* 0x000e620000002100 */
[----:B0-----:R-:W-:-:S06]  /*0020*/  IADD3 R1, PT, PT, R1, -0x1f40, RZ ;  /* 0xffffe0c001017810 */ /* 0x001fcc0007ffe0ff */
[----:B------:R-:W1:Y:S01]  /*0030*/  S2UR UR4, SR_CTAID.X ;  /* 0x00000000000479c3 */ /* 0x000e620000002500 */
[----:B------:R-:W-:Y:S01]  /*0040*/  IMAD.MOV.U32 R7, RZ, RZ, 0x3 ;  /* 0x00000003ff077424 */ /* 0x000fe200078e00ff */
[----:B------:R-:W0:Y:S01]  /*0050*/  LDCU.64 UR6, c[0x0][0x358] ;  /* 0x00006b00ff0677ac */ /* 0x000e220008000a00 */
[----:B------:R-:W-:Y:S01]  /*0060*/  MOV R0, R1 ;  /* 0x0000000100007202 */ /* 0x000fe20000000f00 */
[----:B------:R2:W-:Y:S01]  /*0070*/  STL.128 [R1], RZ ;  /* 0x000000ff01007387 */ /* 0x0005e20000100c00 */
[----:B------:R-:W3:Y:S03]  /*0080*/  LDCU.64 UR8, c[0x0][0x388] ;  /* 0x00007100ff0877ac */ /* 0x000ee60008000a00 */
[----:B------:R-:W1:Y:S01]  /*0090*/  LDC R5, c[0x0][0x360] ;  /* 0x0000d800ff057b82 */ /* 0x000e620000000800 */
[----:B------:R2:W-:Y:S04]  /*00a0*/  STL.128 [R1+0x10], RZ ;  /* 0x000010ff01007387 */ /* 0x0005e80000100c00 */
[----:B------:R2:W-:Y:S03]  /*00b0*/  STL.128 [R1+0x20], RZ ;  /* 0x000020ff01007387 */ /* 0x0005e60000100c00 */
[----:B------:R-:W4:Y:S01]  /*00c0*/  LDC.64 R2, c[0x0][0x380] ;  /* 0x0000e000ff027b82 */ /* 0x000f220000000a00 */
[----:B------:R2:W-:Y:S04]  /*00d0*/  STL.128 [R1+0x30], RZ ;  /* 0x000030ff01007387 */ /* 0x0005e80000100c00 */
[----:B------:R2:W-:Y:S04]  /*00e0*/  STL.128 [R1+0x40], RZ ;  /* 0x000040ff01007387 */ /* 0x0005e80000100c00 */
[----:B------:R2:W-:Y:S04]  /*00f0*/  STL.128 [R1+0x50], RZ ;  /* 0x000050ff01007387 */ /* 0x0005e80000100c00 */
[----:B------:R2:W-:Y:S01]  /*0100*/  STL.128 [R1+0x60], RZ ;  /* 0x000060ff01007387 */ /* 0x0005e20000100c00 */
[----:B-1----:R-:W-:-:S03]  /*0110*/  IMAD R4, R5, UR4, R4 ;  /* 0x0000000405047c24 */ /* 0x002fc6000f8e0204 */
[----:B------:R2:W-:Y:S01]  /*0120*/  STL.128 [R1+0x70], RZ ;  /* 0x000070ff01007387 */ /* 0x0005e20000100c00 */
[----:B------:R-:W-:Y:S01]  /*0130*/  IMAD.MOV.U32 R5, RZ, RZ, RZ ;  /* 0x000000ffff057224 */ /* 0x000fe200078e00ff */
[----:B------:R-:W-:Y:S01]  /*0140*/  UMOV UR4, 0x3 ;  /* 0x0000000300047882 */ /* 0x000fe20000000000 */
[----:B------:R-:W-:Y:S01]  /*0150*/  IMAD R4, R4, 0x4f, R7 ;  /* 0x0000004f04047824 */ /* 0x000fe200078e0207 */
[----:B------:R2:W-:Y:S04]  /*0160*/  STL.128 [R1+0x80], RZ ;  /* 0x000080ff01007387 */ /* 0x0005e80000100c00 */
        /* <DEDUP_REMOVED lines=490> */
[----:B0--34-:R2:W-:Y:S02]  /*2010*/  STL.128 [R1+0x1f30], RZ ;  /* 0x001f30ff01007387 */ /* 0x0195e40000100c00 */
.L_x_1:
[----:B------:R-:W-:-:S05]  /*2020*/  IADD3 R8, PT, PT, R4, -0x3, RZ ;  /* 0xfffffffd04087810 */ /* 0x000fca0007ffe0ff */
[----:B------:R-:W-:-:S05]  /*2030*/  IMAD.HI R9, R8, 0x51eb851f, RZ ;  /* 0x51eb851f08097827 */ /* 0x000fca00078e02ff */
[----:B0-----:R-:W-:-:S04]  /*2040*/  SHF.R.U32.HI R6, RZ, 0x1f, R9 ;  /* 0x0000001fff067819 */ /* 0x001fc80000011609 */
[----:B------:R-:W-:-:S05]  /*2050*/  LEA.HI.SX32 R9, R9, R6, 0x1b ;  /* 0x0000000609097211 */ /* 0x000fca00078fdaff */
[----:B------:R-:W-:-:S04]  /*2060*/  IMAD.WIDE R6, R9, 0x320, R2 ;  /* 0x0000032009067825 */ /* 0x000fc800078e0202 */
[----:B------:R-:W-:-:S04]  /*2070*/  IMAD R8, R9, -0x64, R8 ;  /* 0xffffff9c09087824 */ /* 0x000fc800078e0208 */
[----:B------:R-:W-:-:S06]  /*2080*/  IMAD.WIDE R6, R8, 0x8, R6 ;  /* 0x0000000808067825 */ /* 0x000fcc00078e0206 */
[----:B------:R-:W3:Y:S01]  /*2090*/  LDG.E R6, desc[UR6][R6.64] ;  /* 0x0000000606067981 */ /* 0x000ee2000c1e1900 */
[----:B------:R-:W-:-:S04]  /*20a0*/  VIADD R16, R4, 0xfffffffe ;  /* 0xfffffffe04107836 */ /* 0x000fc80000000000 */
[----:B------:R-:W-:-:S05]  /*20b0*/  IMAD.HI R13, R16, 0x51eb851f, RZ ;  /* 0x51eb851f100d7827 */ /* 0x000fca00078e02ff */
[----:B------:R-:W-:-:S04]  /*20c0*/  SHF.R.U32.HI R12, RZ, 0x1f, R13 ;  /* 0x0000001fff0c7819 */ /* 0x000fc8000001160d */
[----:B------:R-:W-:-:S05]  /*20d0*/  LEA.HI.SX32 R13, R13, R12, 0x1b ;  /* 0x0000000c0d0d7211 */ /* 0x000fca00078fdaff */
[----:B------:R-:W-:-:S04]  /*20e0*/  IMAD.WIDE R18, R13, 0x320, R2 ;  /* 0x000003200d127825 */ /* 0x000fc800078e0202 */
[----:B------:R-:W-:-:S04]  /*20f0*/  IMAD R12, R13, -0x64, R16 ;  /* 0xffffff9c0d0c7824 */ /* 0x000fc800078e0210 */
[----:B------:R-:W-:Y:S01]  /*2100*/  IMAD.WIDE R18, R12, 0x8, R18 ;  /* 0x000000080c127825 */ /* 0x000fe200078e0212 */
[----:B---3--:R-:W-:-:S13]  /*2110*/  ISETP.NE.AND P0, PT, R6, 0x1, PT ;  /* 0x000000010600780c */ /* 0x008fda0003f05270 */
[----:B------:R-:W-:Y:S01]  /*2120*/  @!P0 MOV R10, UR8 ;  /* 0x00000008000a8c02 */ /* 0x000fe20008000f00 */
[----:B------:R-:W-:Y:S01]  /*2130*/  @!P0 IMAD.U32 R11, RZ, RZ, UR9 ;  /* 0x00000009ff0b8e24 */ /* 0x000fe2000f8e00ff */
[----:B------:R-:W-:-:S03]  /*2140*/  @P0 MOV R27, 0x270f ;  /* 0x0000270f001b0802 */ /* 0x000fc60000000f00 */
[----:B------:R-:W-:Y:S01]  /*2150*/  @!P0 IMAD.WIDE R14, R9, 0x190, R10 ;  /* 0x00000190090e8825 */ /* 0x000fe200078e020a */
[----:B------:R-:W-:-:S03]  /*2160*/  @P0 MOV R10, UR8 ;  /* 0x00000008000a0c02 */ /* 0x000fc60008000f00 */
[----:B------:R-:W-:Y:S02]  /*2170*/  @P0 IMAD.U32 R11, RZ, RZ, UR9 ;  /* 0x00000009ff0b0e24 */ /* 0x000fe4000f8e00ff */
[----:B------:R-:W-:-:S04]  /*2180*/  @!P0 IMAD.WIDE R16, R8, 0x4, R14 ;  /* 0x0000000408108825 */ /* 0x000fc800078e020e */
[----:B------:R-:W-:Y:S01]  /*2190*/  @P0 IMAD.WIDE R20, R9, 0x190, R10 ;  /* 0x0000019009140825 */ /* 0x000fe200078e020a */
[----:B------:R-:W-:Y:S03]  /*21a0*/  @!P0 STG.E desc[UR6][R16.64], RZ ;  /* 0x000000ff10008986 */ /* 0x000fe6000c101906 */
[----:B------:R-:W-:-:S05]  /*21b0*/  @P0 IMAD.WIDE R22, R8, 0x4, R20 ;  /* 0x0000000408160825 */ /* 0x000fca00078e0214 */
[----:B------:R0:W-:Y:S04]  /*21c0*/  @P0 STG.E desc[UR6][R22.64], R27 ;  /* 0x0000001b16000986 */ /* 0x0001e8000c101906 */
[----:B------:R-:W3:Y:S01]  /*21d0*/  LDG.E R18, desc[UR6][R18.64] ;  /* 0x0000000612127981 */ /* 0x000ee2000c1e1900 */
[----:B------:R-:W-:-:S04]  /*21e0*/  VIADD R14, R4, 0xffffffff ;  /* 0xffffffff040e7836 */ /* 0x000fc80000000000 */
[----:B------:R-:W-:-:S05]  /*21f0*/  IMAD.HI R15, R14, 0x51eb851f, RZ ;  /* 0x51eb851f0e0f7827 */ /* 0x000fca00078e02ff */
[----:B------:R-:W-:-:S04]  /*2200*/  SHF.R.U32.HI R6, RZ, 0x1f, R15 ;  /* 0x0000001fff067819 */ /* 0x000fc8000001160f */
[----:B------:R-:W-:-:S05]  /*2210*/  LEA.HI.SX32 R15, R15, R6, 0x1b ;  /* 0x000000060f0f7211 */ /* 0x000fca00078fdaff */
[----:B------:R-:W-:-:S04]  /*2220*/  IMAD.WIDE R6, R15, 0x320, R2 ;  /* 0x000003200f067825 */ /* 0x000fc800078e0202 */
[----:B------:R-:W-:-:S04]  /*2230*/  IMAD R14, R15, -0x64, R14 ;  /* 0xffffff9c0f0e7824 */ /* 0x000fc800078e020e */
[----:B0-----:R-:W-:Y:S01]  /*2240*/  IMAD.WIDE R22, R14, 0x8, R6 ;  /* 0x000000080e167825 */ /* 0x001fe200078e0206 */
[----:B---3--:R-:W-:-:S13]  /*2250*/  ISETP.NE.AND P1, PT, R18, 0x1, PT ;  /* 0x000000011200780c */ /* 0x008fda0003f25270 */
[----:B------:R-:W-:Y:S01]  /*2260*/  @P1 IMAD.WIDE R20, R13, 0x190, R10 ;  /* 0x000001900d141825 */ /* 0x000fe200078e020a */
[----:B------:R-:W-:-:S03]  /*2270*/  @P1 MOV R27, 0x270f ;  /* 0x0000270f001b1802 */ /* 0x000fc60000000f00 */
[----:B------:R-:W-:-:S04]  /*2280*/  @!P1 IMAD.WIDE R24, R13, 0x190, R10 ;  /* 0x000001900d189825 */ /* 0x000fc800078e020a */
[----:B------:R-:W-:-:S04]  /*2290*/  @P1 IMAD.WIDE R20, R12, 0x4, R20 ;  /* 0x000000040c141825 */ /* 0x000fc800078e0214 */
[----:B------:R-:W-:Y:S01]  /*22a0*/  @!P1 IMAD.WIDE R24, R12, 0x4, R24 ;  /* 0x000000040c189825 */ /* 0x000fe200078e0218 */
[----:B------:R0:W-:Y:S04]  /*22b0*/  @P1 STG.E desc[UR6][R20.64], R27 ;  /* 0x0000001b14001986 */ /* 0x0001e8000c101906 */
[----:B------:R1:W-:Y:S04]  /*22c0*/  @!P1 STG.E desc[UR6][R24.64], RZ ;  /* 0x000000ff18009986 */ /* 0x0003e8000c101906 */
[----:B------:R-:W3:Y:S01]  /*22d0*/  LDG.E R22, desc[UR6][R22.64] ;  /* 0x0000000616167981 */ /* 0x000ee2000c1e1900 */
[C---:B------:R-:W-:Y:S01]  /*22e0*/  @!P0 VIADD R7, R5.reuse, 0x1 ;  /* 0x0000000105078836 */ /* 0x040fe20000000000 */
[----:B------:R-:W-:Y:S01]  /*22f0*/  @P0 MOV R7, R5 ;  /* 0x0000000500070202 */ /* 0x000fe20000000f00 */
[----:B------:R-:W-:Y:S01]  /*2300*/  UISETP.NE.AND UP0, UPT, UR4, 0x4f, UPT ;  /* 0x0000004f0400788c */ /* 0x000fe2000bf05270 */
[----:B------:R-:W-:-:S02]  /*2310*/  @!P0 LEA R5, R5, R0, 0x3 ;  /* 0x0000000005058211 */ /* 0x000fc400078e18ff */
[C---:B------:R-:W-:Y:S01]  /*2320*/  @!P1 LEA R26, R7.reuse, R0, 0x3 ;  /* 0x00000000071a9211 */ /* 0x040fe200078e18ff */
[----:B------:R-:W-:Y:S02]  /*2330*/  @!P1 VIADD R6, R7, 0x1 ;  /* 0x0000000107069836 */ /* 0x000fe40000000000 */
[----:B------:R1:W-:Y:S02]  /*2340*/  @!P0 STL.64 [R5], R8 ;  /* 0x0000000805008387 */ /* 0x0003e40000100a00 */
[----:B------:R-:W-:Y:S02]  /*2350*/  @!P1 IMAD.MOV.U32 R7, RZ, RZ, R6 ;  /* 0x000000ffff079224 */ /* 0x000fe400078e0006 */
[----:B------:R1:W-:Y:S01]  /*2360*/  @!P1 STL.64 [R26], R12 ;  /* 0x0000000c1a009387 */ /* 0x0003e20000100a00 */
[----:B---3--:R-:W-:-:S13]  /*2370*/  ISETP.NE.AND P2, PT, R22, 0x1, PT ;  /* 0x000000011600780c */ /* 0x008fda0003f45270 */
[----:B------:R-:W-:Y:S01]  /*2380*/  @P2 IMAD.WIDE R18, R15, 0x190, R10 ;  /* 0x000001900f122825 */ /* 0x000fe200078e020a */
[----:B0-----:R-:W-:-:S03]  /*2390*/  @!P2 LEA R20, R7, R0, 0x3 ;  /* 0x000000000714a211 */ /* 0x001fc600078e18ff */
[----:B------:R-:W-:Y:S02]  /*23a0*/  @!P2 IMAD.WIDE R16, R15, 0x190, R10 ;  /* 0x000001900f10a825 */ /* 0x000fe400078e020a */
[----:B------:R1:W-:Y:S02]  /*23b0*/  @!P2 STL.64 [R20], R14 ;  /* 0x0000000e1400a387 */ /* 0x0003e40000100a00 */
[----:B------:R-:W-:Y:S02]  /*23c0*/  @P2 IMAD.MOV.U32 R21, RZ, RZ, 0x270f ;  /* 0x0000270fff152424 */ /* 0x000fe400078e00ff */
[----:B------:R-:W-:-:S04]  /*23d0*/  @P2 IMAD.WIDE R18, R14, 0x4, R18 ;  /* 0x000000040e122825 */ /* 0x000fc800078e0212 */
[----:B------:R-:W-:Y:S01]  /*23e0*/  @!P2 IMAD.WIDE R16, R14, 0x4, R16 ;  /* 0x000000040e10a825 */ /* 0x000fe200078e0210 */
[----:B------:R1:W-:Y:S03]  /*23f0*/  @P2 STG.E desc[UR6][R18.64], R21 ;  /* 0x0000001512002986 */ /* 0x0003e6000c101906 */
[----:B------:R-:W-:Y:S01]  /*2400*/  @!P2 VIADD R6, R7, 0x1 ;  /* 0x000000010706a836 */ /* 0x000fe20000000000 */
[----:B------:R1:W-:Y:S04]  /*2410*/  @!P2 STG.E desc[UR6][R16.64], RZ ;  /* 0x000000ff1000a986 */ /* 0x0003e8000c101906 */
[----:B------:R-:W-:Y:S01]  /*2420*/  @!P2 MOV R7, R6 ;  /* 0x000000060007a202 */ /* 0x000fe20000000f00 */
[----:B------:R-:W-:Y:S06]  /*2430*/  BRA.U !UP0, `(.L_x_0) ;  /* 0x0000000108507547 */ /* 0x000fec000b800000 */
[----:B-1----:R-:W-:-:S05]  /*2440*/  IMAD.HI R5, R4, 0x51eb851f, RZ ;  /* 0x51eb851f04057827 */ /* 0x002fca00078e02ff */
[----:B------:R-:W-:-:S04]  /*2450*/  SHF.R.U32.HI R6, RZ, 0x1f, R5 ;  /* 0x0000001fff067819 */ /* 0x000fc80000011605 */
[----:B------:R-:W-:-:S05]  /*2460*/  LEA.HI.SX32 R13, R5, R6, 0x1b ;  /* 0x00000006050d7211 */ /* 0x000fca00078fdaff */
[----:B------:R-:W-:-:S04]  /*2470*/  IMAD.WIDE R8, R13, 0x320, R2 ;  /* 0x000003200d087825 */ /* 0x000fc800078e0202 */
[----:B------:R-:W-:-:S04]  /*2480*/  IMAD R12, R13, -0x64, R4 ;  /* 0xffffff9c0d0c7824 */ /* 0x000fc800078e0204 */
[----:B------:R-:W-:-:S06]  /*2490*/  IMAD.WIDE R8, R12, 0x8, R8 ;  /* 0x000000080c087825 */ /* 0x000fcc00078e0208 */
[----:B------:R-:W3:Y:S01]  /*24a0*/  LDG.E R8, desc[UR6][R8.64] ;  /* 0x0000000608087981 */ /* 0x000ee2000c1e1900 */
[----:B------:R-:W-:Y:S01]  /*24b0*/  IMAD.WIDE R10, R13, 0x190, R10 ;  /* 0x000001900d0a7825 */ /* 0x000fe200078e020a */
[----:B------:R-:W-:-:S03]  /*24c0*/  UIADD3 UR4, UPT, UPT, UR4, 0x4, URZ ;  /* 0x0000000404047890 */ /* 0x000fc6000fffe0ff */
[----:B------:R-:W-:Y:S02]  /*24d0*/  VIADD R4, R4, 0x4 ;  /* 0x0000000404047836 */ /* 0x000fe40000000000 */
[----:B------:R-:W-:Y:S01]  /*24e0*/  IMAD.WIDE R10, R12, 0x4, R10 ;  /* 0x000000040c0a7825 */ /* 0x000fe200078e020a */
[----:B---3--:R-:W-:-:S13]  /*24f0*/  ISETP.NE.AND P0, PT, R8, 0x1, PT ;  /* 0x000000010800780c */ /* 0x008fda0003f05270 */
[----:B------:R-:W-:Y:S01]  /*2500*/  @P0 MOV R15, 0x270f ;  /* 0x0000270f000f0802 */ /* 0x000fe20000000f00 */
[C---:B------:R-:W-:Y:S02]  /*2510*/  @!P0 IMAD R6, R7.reuse, 0x8, R0 ;  /* 0x0000000807068824 */ /* 0x040fe400078e0200 */
[----:B------:R-:W-:Y:S01]  /*2520*/  @P0 IMAD.MOV.U32 R5, RZ, RZ, R7 ;  /* 0x000000ffff050224 */ /* 0x000fe200078e0007 */
[----:B------:R-:W-:Y:S01]  /*2530*/  @!P0 IADD3 R5, PT, PT, R7, 0x1, RZ ;  /* 0x0000000107058810 */ /* 0x000fe20007ffe0ff */
[----:B------:R0:W-:Y:S04]  /*2540*/  @P0 STG.E desc[UR6][R10.64], R15 ;  /* 0x0000000f0a000986 */ /* 0x0001e8000c101906 */
[----:B------:R0:W-:Y:S04]  /*2550*/  @!P0 STL.64 [R6], R12 ;  /* 0x0000000c06008387 */ /* 0x0001e80000100a00 */
[----:B------:R0:W-:Y:S01]  /*2560*/  @!P0 STG.E desc[UR6][R10.64], RZ ;  /* 0x000000ff0a008986 */ /* 0x0001e2000c101906 */
[----:B------:R-:W-:Y:S05]  /*2570*/  BRA `(.L_x_1) ;  /* 0xfffffff800a87947 */ /* 0x000fea000383ffff */
.L_x_0:
[----:B------:R-:W-:-:S13]  /*2580*/  ISETP.GE.AND P0, PT, R7, 0x1, PT ;  /* 0x000000010700780c */ /* 0x000fda0003f06270 */
[----:B------:R-:W-:Y:S05]  /*2590*/  @!P0 EXIT ;  /* 0x000000000000894d */ /* 0x000fea0003800000 */
[----:B------:R-:W0:Y:S01]  /*25a0*/  LDC.64 R2, c[0x0][0x388] ;  /* 0x0000e200ff027b82 */ /* 0x000e220000000a00 */
[----:B------:R-:W-:-:S07]  /*25b0*/  HFMA2 R6, -RZ, RZ, 0, 0 ;  /* 0x00000000ff067431 */ /* 0x000fce00000001ff */
.L_x_10:
[----:B----4-:R-:W-:-:S06]  /*25c0*/  IMAD R4, R6, 0x8, R0 ;  /* 0x0000000806047824 */ /* 0x010fcc00078e0200 */
[----:B01----:R-:W0:Y:S02]  /*25d0*/  LDL.64 R4, [R4] ;  /* 0x0000000004047983 */ /* 0x003e240000100a00 */
[----:B0-----:R-:W-:-:S04]  /*25e0*/  IMAD.WIDE R10, R5, 0x190, R2 ;  /* 0x00000190050a7825 */ /* 0x001fc800078e0202 */
[----:B------:R-:W-:-:S05]  /*25f0*/  IMAD.WIDE R8, R4, 0x4, R10 ;  /* 0x0000000404087825 */ /* 0x000fca00078e020a */
[----:B------:R0:W5:Y:S01]  /*2600*/  LDG.E R12, desc[UR6][R8.64] ;  /* 0x00000006080c7981 */ /* 0x000162000c1e1900 */
[----:B------:R-:W-:Y:S01]  /*2610*/  ISETP.GE.AND P1, PT, R5, 0x1, PT ;  /* 0x000000010500780c */ /* 0x000fe20003f26270 */
[----:B------:R-:W-:Y:S05]  /*2620*/  YIELD ;  /* 0x0000000000007946 */ /* 0x000fea0003800000 */
[C---:B------:R-:W-:Y:S01]  /*2630*/  ISETP.GT.AND P0, PT, R6.reuse, 0x3e6, PT ;  /* 0x000003e60600780c */ /* 0x040fe20003f04270 */
[----:B------:R-:W-:Y:S01]  /*2640*/  BSSY.RECONVERGENT B1, `(.L_x_2) ;  /* 0x000001f000017945 */ /* 0x000fe20003800200 */
[----:B------:R-:W-:-:S03]  /*2650*/  IADD3 R6, PT, PT, R6, 0x1, RZ ;  /* 0x0000000106067810 */ /* 0x000fc60007ffe0ff */
[----:B------:R-:W-:Y:S01]  /*2660*/  BSSY.RELIABLE B0, `(.L_x_3) ;  /* 0x0000012000007945 */ /* 0x000fe20003800100 */
[----:B------:R-:W-:-:S03]  /*2670*/  SEL R6, R6, RZ, !P0 ;  /* 0x000000ff06067207 */ /* 0x000fc60004000000 */
[----:B0--3--:R-:W-:Y:S05]  /*2680*/  @!P1 BRA `(.L_x_4) ;  /* 0x00000000003c9947 */ /* 0x009fea0003800000 */
[----:B------:R-:W-:Y:S01]  /*2690*/  VIADD R19, R5, 0xffffffff ;  /* 0xffffffff05137836 */ /* 0x000fe20000000000 */
[----:B-----5:R-:W-:-:S03]  /*26a0*/  IADD3 R13, PT, PT, R12, 0x1, RZ ;  /* 0x000000010c0d7810 */ /* 0x020fc60007ffe0ff */
[----:B------:R-:W-:-:S04]  /*26b0*/  IMAD.WIDE.U32 R14, R19, 0x190, R2 ;  /* 0x00000190130e7825 */ /* 0x000fc800078e0002 */
[----:B------:R-:W-:-:S06]  /*26c0*/  IMAD.WIDE R14, R4, 0x4, R14 ;  /* 0x00000004040e7825 */ /* 0x000fcc00078e020e */
[----:B------:R-:W3:Y:S01]  /*26d0*/  ATOMG.E.MIN.S32.STRONG.GPU PT, R14, desc[UR6][R14.64], R13 ;  /* 0x8000000d0e0e79a8 */ /* 0x000ee200089ef306 */
[----:B------:R-:W-:Y:S01]  /*26e0*/  IMAD.MOV.U32 R18, RZ, RZ, R4 ;  /* 0x000000ffff127224 */ /* 0x000fe200078e0004 */
[----:B------:R-:W-:-:S13]  /*26f0*/  ISETP.GT.U32.AND P2, PT, R5, 0x62, PT ;  /* 0x000000620500780c */ /* 0x000fda0003f44070 */
[----:B------:R-:W-:Y:S05]  /*2700*/  @P2 BREAK.RELIABLE B0 ;  /* 0x0000000000002942 */ /* 0x000fea0003800100 */
[----:B---3--:R-:W-:-:S13]  /*2710*/  ISETP.GT.AND P1, PT, R14, R13, PT ;  /* 0x0000000d0e00720c */ /* 0x008fda0003f24270 */
[C---:B------:R-:W-:Y:S02]  /*2720*/  @P1 LEA R17, R7.reuse, R0, 0x3 ;  /* 0x0000000007111211 */ /* 0x040fe400078e18ff */
[C---:B------:R-:W-:Y:S02]  /*2730*/  @P1 ISETP.GT.AND P0, PT, R7.reuse, 0x3e6, PT ;  /* 0x000003e60700180c */ /* 0x040fe40003f04270 */
[----:B------:R-:W-:Y:S01]  /*2740*/  @P1 IADD3 R16, PT, PT, R7, 0x1, RZ ;  /* 0x0000000107101810 */ /* 0x000fe20007ffe0ff */
[----:B------:R0:W-:Y:S03]  /*2750*/  @P1 STL.64 [R17], R18 ;  /* 0x0000001211001387 */ /* 0x0001e60000100a00 */
[----:B------:R-:W-:Y:S01]  /*2760*/  @P1 SEL R7, R16, RZ, !P0 ;  /* 0x000000ff10071207 */ /* 0x000fe20004000000 */
[----:B------:R-:W-:Y:S06]  /*2770*/  @P2 BRA `(.L_x_5) ;  /* 0x00000000002c2947 */ /* 0x000fec0003800000 */
.L_x_4:
[----:B------:R-:W-:Y:S05]  /*2780*/  BSYNC.RELIABLE B0 ;  /* 0x0000000000007941 */ /* 0x000fea0003800100 */
.L_x_3:
[----:B-----5:R-:W-:-:S05]  /*2790*/  VIADD R13, R12, 0x1 ;  /* 0x000000010c0d7836 */ /* 0x020fca0000000000 */
[----:B------:R-:W3:Y:S01]  /*27a0*/  ATOMG.E.MIN.S32.STRONG.GPU PT, R12, desc[UR6][R8.64+0x190], R13 ;  /* 0x8001900d080c79a8 */ /* 0x000ee200089ef306 */
[----:B------:R-:W-:Y:S02]  /*27b0*/  MOV R16, R4 ;  /* 0x0000000400107202 */ /* 0x000fe40000000f00 */
[----:B---3--:R-:W-:-:S13]  /*27c0*/  ISETP.GT.AND P0, PT, R12, R13, PT ;  /* 0x0000000d0c00720c */ /* 0x008fda0003f04270 */
[----:B------:R-:W-:Y:S01]  /*27d0*/  @P0 LEA R14, R7, R0, 0x3 ;  /* 0x00000000070e0211 */ /* 0x000fe200078e18ff */
[----:B0-----:R-:W-:Y:S01]  /*27e0*/  @P0 VIADD R17, R5, 0x1 ;  /* 0x0000000105110836 */ /* 0x001fe20000000000 */
[C---:B------:R-:W-:Y:S02]  /*27f0*/  @P0 ISETP.GT.AND P1, PT, R7.reuse, 0x3e6, PT ;  /* 0x000003e60700080c */ /* 0x040fe40003f24270 */
[----:B------:R-:W-:Y:S02]  /*2800*/  @P0 IADD3 R12, PT, PT, R7, 0x1, RZ ;  /* 0x00000001070c0810 */ /* 0x000fe40007ffe0ff */
[----:B------:R1:W-:Y:S02]  /*2810*/  @P0 STL.64 [R14], R16 ;  /* 0x000000100e000387 */ /* 0x0003e40000100a00 */
[----:B------:R-:W-:-:S07]  /*2820*/  @P0 SEL R7, R12, RZ, !P1 ;  /* 0x000000ff0c070207 */ /* 0x000fce0004800000 */
.L_x_5:
[----:B------:R-:W-:Y:S05]  /*2830*/  BSYNC.RECONVERGENT B1 ;  /* 0x0000000000017941 */ /* 0x000fea0003800200 */
.L_x_2:
[----:B------:R-:W-:Y:S01]  /*2840*/  ISETP.GE.AND P0, PT, R4, 0x1, PT ;  /* 0x000000010400780c */ /* 0x000fe20003f06270 */
[----:B------:R-:W-:Y:S04]  /*2850*/  BSSY.RECONVERGENT B1, `(.L_x_6) ;  /* 0x0000019000017945 */ /* 0x000fe80003800200 */
[----:B------:R-:W-:Y:S08]  /*2860*/  BSSY.RELIABLE B2, `(.L_x_7) ;  /* 0x000000f000027945 */ /* 0x000ff00003800100 */
[----:B------:R-:W-:Y:S05]  /*2870*/  @!P0 BRA `(.L_x_8) ;  /* 0x0000000000348947 */ /* 0x000fea0003800000 */
[----:B-1----:R-:W-:-:S05]  /*2880*/  IADD3 R14, PT, PT, R4, -0x1, RZ ;  /* 0xffffffff040e7810 */ /* 0x002fca0007ffe0ff */
[----:B------:R-:W-:-:S06]  /*2890*/  IMAD.WIDE.U32 R10, R14, 0x4, R10 ;  /* 0x000000040e0a7825 */ /* 0x000fcc00078e000a */
        /* <DEDUP_REMOVED lines=11> */
.L_x_8:
[----:B------:R-:W-:Y:S05]  /*2950*/  BSYNC.RELIABLE B2 ;  /* 0x0000000000027941 */ /* 0x000fea0003800100 */
.L_x_7:
[----:B------:R-:W4:Y:S02]  /*2960*/  ATOMG.E.MIN.S32.STRONG.GPU PT, R8, desc[UR6][R8.64+0x4], R13 ;  /* 0x8000040d080879a8 */ /* 0x000f2400089ef306 */
[----:B----4-:R-:W-:-:S13]  /*2970*/  ISETP.GT.AND P0, PT, R8, R13, PT ;  /* 0x0000000d0800720c */ /* 0x010fda0003f04270 */
[----:B------:R-:W-:Y:S01]  /*2980*/  @P0 VIADD R4, R4, 0x1 ;  /* 0x0000000104040836 */ /* 0x000fe20000000000 */
[C---:B------:R-:W-:Y:S02]  /*2990*/  @P0 LEA R11, R7.reuse, R0, 0x3 ;  /* 0x00000000070b0211 */ /* 0x040fe400078e18ff */
[C---:B------:R-:W-:Y:S02]  /*29a0*/  @P0 ISETP.GT.AND P1, PT, R7.reuse, 0x3e6, PT ;  /* 0x000003e60700080c */ /* 0x040fe40003f24270 */
[----:B------:R-:W-:Y:S01]  /*29b0*/  @P0 IADD3 R10, PT, PT, R7, 0x1, RZ ;  /* 0x00000001070a0810 */ /* 0x000fe20007ffe0ff */
[----:B------:R4:W-:Y:S03]  /*29c0*/  @P0 STL.64 [R11], R4 ;  /* 0x000000040b000387 */ /* 0x0009e60000100a00 */
[----:B------:R-:W-:-:S07]  /*29d0*/  @P0 SEL R7, R10, RZ, !P1 ;  /* 0x000000ff0a070207 */ /* 0x000fce0004800000 */
.L_x_9:
[----:B------:R-:W-:Y:S05]  /*29e0*/  BSYNC.RECONVERGENT B1 ;  /* 0x0000000000017941 */ /* 0x000fea0003800200 */
.L_x_6:
[----:B------:R-:W-:-:S13]  /*29f0*/  ISETP.GE.AND P0, PT, R6, R7, PT ;  /* 0x000000070600720c */ /* 0x000fda0003f06270 */
[----:B------:R-:W-:Y:S05]  /*2a00*/  @!P0 BRA `(.L_x_10) ;  /* 0xfffffff800ec8947 */ /* 0x000fea000383ffff */
[----:B------:R-:W-:Y:S05]  /*2a10*/  EXIT ;  /* 0x000000000000794d */ /* 0x000fea0003800000 */
.L_x_11:
[----:B------:R-:W-:-:S00]  /*2a20*/  BRA `(.L_x_11) ;  /* 0xfffffffc00fc7947 */ /* 0x000fc0000383ffff */
[----:B------:R-:W-:-:S00]  /*2a30*/  NOP ;  /* 0x0000000000007918 */ /* 0x000fc00000000000 */
        /* <DEDUP_REMOVED lines=12> */
.L_x_12:


//--------------------- .nv.shared.reserved.0     --------------------------
	.section	.nv.shared.reserved.0,"aw",@nobits
	.weak		__nv_reservedSMEM_offset_0_alias
	.size		__nv_reservedSMEM_offset_0_alias, 0, 64
	.other		__nv_reservedSMEM_offset_0_alias,@"STO_CUDA_RESERVED_SHARED STV_DEFAULT"
__nv_reservedSMEM_offset_0_alias:
	.zero		0
	.zero		64


//--------------------- .nv.constant0._Z22computeDistanceToStoreP10ZoningPlanP11DistanceMap --------------------------
	.section	.nv.constant0._Z22computeDistanceToStoreP10ZoningPlanP11DistanceMap,"a",@progbits
	.sectionflags	@""
	.align	4
.nv.constant0._Z22computeDistanceToStoreP10ZoningPlanP11DistanceMap:
	.zero		912


//--------------------- SYMBOLS --------------------------

	.type		.nv.reservedSmem.offset0,@object
	.size		.nv.reservedSmem.offset0,0x4
